//
// Generated by NVIDIA NVVM Compiler
//
// Compiler Build ID: CL-36424714
// Cuda compilation tools, release 13.0, V13.0.88
// Based on NVVM 20.0.0
//

.version 9.0
.target sm_100
.address_size 64

	// .globl	_Z12searchKernelPKcS0_iiPiS1_i
// _ZZ12searchKernelPKcS0_iiPiS1_iE14shared_pattern has been demoted

.visible .entry _Z12searchKernelPKcS0_iiPiS1_i(
	.param .u64 .ptr .align 1 _Z12searchKernelPKcS0_iiPiS1_i_param_0,
	.param .u64 .ptr .align 1 _Z12searchKernelPKcS0_iiPiS1_i_param_1,
	.param .u32 _Z12searchKernelPKcS0_iiPiS1_i_param_2,
	.param .u32 _Z12searchKernelPKcS0_iiPiS1_i_param_3,
	.param .u64 .ptr .align 1 _Z12searchKernelPKcS0_iiPiS1_i_param_4,
	.param .u64 .ptr .align 1 _Z12searchKernelPKcS0_iiPiS1_i_param_5,
	.param .u32 _Z12searchKernelPKcS0_iiPiS1_i_param_6
)
{
	.reg .pred 	%p<21>;
	.reg .b16 	%rs<8>;
	.reg .b32 	%r<66>;
	.reg .b64 	%rd<21>;
	// demoted variable
	.shared .align 1 .b8 _ZZ12searchKernelPKcS0_iiPiS1_iE14shared_pattern[1024];
	ld.param.u64 	%rd5, [_Z12searchKernelPKcS0_iiPiS1_i_param_0];
	ld.param.u64 	%rd2, [_Z12searchKernelPKcS0_iiPiS1_i_param_1];
	ld.param.u32 	%r36, [_Z12searchKernelPKcS0_iiPiS1_i_param_2];
	ld.param.u32 	%r37, [_Z12searchKernelPKcS0_iiPiS1_i_param_3];
	ld.param.u64 	%rd3, [_Z12searchKernelPKcS0_iiPiS1_i_param_4];
	ld.param.u64 	%rd4, [_Z12searchKernelPKcS0_iiPiS1_i_param_5];
	ld.param.u32 	%r38, [_Z12searchKernelPKcS0_iiPiS1_i_param_6];
	cvta.to.global.u64 	%rd1, %rd5;
	mov.u32 	%r39, %ctaid.x;
	mov.u32 	%r40, %ntid.x;
	mov.u32 	%r1, %tid.x;
	mad.lo.s32 	%r2, %r39, %r40, %r1;
	setp.ge.s32 	%p1, %r1, %r37;
	@%p1 bra 	$L__BB0_2;
	cvta.to.global.u64 	%rd6, %rd2;
	cvt.u64.u32 	%rd7, %r1;
	add.s64 	%rd8, %rd6, %rd7;
	ld.global.u8 	%rs1, [%rd8];
	mov.u32 	%r41, _ZZ12searchKernelPKcS0_iiPiS1_iE14shared_pattern;
	add.s32 	%r42, %r41, %r1;
	st.shared.u8 	[%r42], %rs1;
$L__BB0_2:
	bar.sync 	0;
	setp.ge.s32 	%p2, %r2, %r36;
	@%p2 bra 	$L__BB0_29;
	min.s32 	%r3, %r2, 0;
	mov.u32 	%r54, %r2;
$L__BB0_4:
	mov.u32 	%r4, %r54;
	setp.lt.s32 	%p3, %r4, 1;
	mov.u32 	%r55, %r3;
	@%p3 bra 	$L__BB0_6;
	add.s32 	%r54, %r4, -1;
	cvt.u64.u32 	%rd9, %r54;
	add.s64 	%rd10, %rd1, %rd9;
	ld.global.u8 	%rs2, [%rd10];
	setp.ne.s16 	%p4, %rs2, 10;
	mov.u32 	%r55, %r4;
	@%p4 bra 	$L__BB0_4;
$L__BB0_6:
	setp.ne.s32 	%p5, %r2, %r55;
	@%p5 bra 	$L__BB0_29;
	mov.u32 	%r56, %r2;
$L__BB0_8:
	cvt.s64.s32 	%rd11, %r56;
	add.s64 	%rd12, %rd1, %rd11;
	ld.global.u8 	%rs3, [%rd12];
	setp.eq.s16 	%p6, %rs3, 0;
	mov.u32 	%r57, %r56;
	@%p6 bra 	$L__BB0_11;
	setp.eq.s16 	%p7, %rs3, 10;
	@%p7 bra 	$L__BB0_11;
	add.s32 	%r56, %r56, 1;
	setp.lt.s32 	%p8, %r56, %r36;
	mov.u32 	%r57, %r36;
	@%p8 bra 	$L__BB0_8;
$L__BB0_11:
	sub.s32 	%r10, %r57, %r2;
	setp.lt.s32 	%p9, %r10, %r37;
	@%p9 bra 	$L__BB0_29;
	sub.s32 	%r11, %r10, %r37;
	setp.gt.s32 	%p10, %r37, 8;
	@%p10 bra 	$L__BB0_19;
	setp.lt.s32 	%p16, %r37, 1;
	@%p16 bra 	$L__BB0_27;
	max.s32 	%r12, %r11, 0;
	mov.b32 	%r58, 0;
$L__BB0_15:
	add.s32 	%r14, %r58, %r2;
	mov.b32 	%r59, 0;
$L__BB0_16:
	add.s32 	%r50, %r14, %r59;
	cvt.s64.s32 	%rd15, %r50;
	add.s64 	%rd16, %rd1, %rd15;
	ld.global.u8 	%rs6, [%rd16];
	mov.u32 	%r51, _ZZ12searchKernelPKcS0_iiPiS1_iE14shared_pattern;
	add.s32 	%r52, %r51, %r59;
	ld.shared.u8 	%rs7, [%r52];
	setp.eq.s16 	%p17, %rs6, %rs7;
	@%p17 bra 	$L__BB0_18;
	add.s32 	%r16, %r58, 1;
	setp.eq.s32 	%p18, %r58, %r12;
	mov.u32 	%r58, %r16;
	@%p18 bra 	$L__BB0_29;
	bra.uni 	$L__BB0_15;
$L__BB0_18:
	add.s32 	%r59, %r59, 1;
	setp.eq.s32 	%p19, %r59, %r37;
	@%p19 bra 	$L__BB0_27;
	bra.uni 	$L__BB0_16;
$L__BB0_19:
	max.s32 	%r18, %r11, 0;
	mov.b32 	%r60, 0;
$L__BB0_20:
	add.s32 	%r20, %r60, %r2;
	mov.b32 	%r62, 0;
	mov.u32 	%r61, %r37;
$L__BB0_21:
	setp.le.s32 	%p11, %r37, %r62;
	@%p11 bra 	$L__BB0_26;
	add.s32 	%r63, %r20, %r62;
	min.s32 	%r45, %r61, 4;
	max.s32 	%r46, %r45, 1;
	neg.s32 	%r65, %r46;
	mov.u32 	%r47, _ZZ12searchKernelPKcS0_iiPiS1_iE14shared_pattern;
	add.s32 	%r64, %r47, %r62;
	bra.uni 	$L__BB0_24;
$L__BB0_23:
	add.s32 	%r65, %r65, 1;
	setp.eq.s32 	%p14, %r65, 0;
	add.s32 	%r64, %r64, 1;
	add.s32 	%r63, %r63, 1;
	@%p14 bra 	$L__BB0_26;
$L__BB0_24:
	cvt.s64.s32 	%rd13, %r63;
	add.s64 	%rd14, %rd1, %rd13;
	ld.global.u8 	%rs4, [%rd14];
	ld.shared.u8 	%rs5, [%r64];
	setp.eq.s16 	%p12, %rs4, %rs5;
	@%p12 bra 	$L__BB0_23;
	add.s32 	%r35, %r60, 1;
	setp.ne.s32 	%p13, %r60, %r18;
	mov.u32 	%r60, %r35;
	@%p13 bra 	$L__BB0_20;
	bra.uni 	$L__BB0_29;
$L__BB0_26:
	add.s32 	%r62, %r62, 4;
	setp.lt.s32 	%p15, %r62, %r37;
	add.s32 	%r61, %r61, -4;
	@%p15 bra 	$L__BB0_21;
$L__BB0_27:
	cvta.to.global.u64 	%rd17, %rd4;
	atom.global.add.u32 	%r34, [%rd17], 1;
	setp.gt.s32 	%p20, %r34, 9999;
	@%p20 bra 	$L__BB0_29;
	add.s32 	%r53, %r38, %r2;
	cvta.to.global.u64 	%rd18, %rd3;
	mul.wide.s32 	%rd19, %r34, 4;
	add.s64 	%rd20, %rd18, %rd19;
	st.global.u32 	[%rd20], %r53;
$L__BB0_29:
	ret;

}


// ===== COMPILED SASS (sm_100) =====

	.target	sm_100

	.elftype	@"ET_EXEC"


//--------------------- .note.nv.tkinfo           --------------------------
	.section	.note.nv.tkinfo,"",@"SHT_NOTE"
	.sectionflags	@"SHF_NOTE_NV_TKINFO"
	.tkinfo
        /*0018*/ 	.word	0x00000002
        /*0030*/ 	.string	""
        /*0030*/ 	.string	"ptxas"
        /*0030*/ 	.string	"Cuda compilation tools, release 13.0, V13.0.88"
        /*0030*/ 	.string	"Build cuda_13.0.r13.0/compiler.36424714_0"
        /*0030*/ 	.string	"-arch sm_100 -m 64 "



//--------------------- .note.nv.cuinfo           --------------------------
	.section	.note.nv.cuinfo,"",@"SHT_NOTE"
	.sectionflags	@"SHF_NOTE_NV_CUINFO"
        /*0018*/ 	.short	0x0002
        /*001a*/ 	.short	0x0064
        /*001c*/ 	.short	0x0082
	.zero		2


//--------------------- .nv.info                  --------------------------
	.section	.nv.info,"",@"SHT_CUDA_INFO"
	.align	4


	//----- nvinfo : EIATTR_REGCOUNT
	.align		4
        /*0000*/ 	.byte	0x04, 0x2f
        /*0002*/ 	.short	(.L_1 - .L_0)
	.align		4
.L_0:
        /*0004*/ 	.word	index@(_Z12searchKernelPKcS0_iiPiS1_i)
        /*0008*/ 	.word	0x0000000f


	//----- nvinfo : EIATTR_FRAME_SIZE
	.align		4
.L_1:
        /*000c*/ 	.byte	0x04, 0x11
        /*000e*/ 	.short	(.L_3 - .L_2)
	.align		4
.L_2:
        /*0010*/ 	.word	index@(_Z12searchKernelPKcS0_iiPiS1_i)
        /*0014*/ 	.word	0x00000000


	//----- nvinfo : EIATTR_MIN_STACK_SIZE
	.align		4
.L_3:
        /*0018*/ 	.byte	0x04, 0x12
        /*001a*/ 	.short	(.L_5 - .L_4)
	.align		4
.L_4:
        /*001c*/ 	.word	index@(_Z12searchKernelPKcS0_iiPiS1_i)
        /*0020*/ 	.word	0x00000000
.L_5:


//--------------------- .nv.compat                --------------------------
	.section	.nv.compat,"",@"SHT_CUDA_COMPAT_INFO"
	.align	4
        /*0000*/ 	.byte	0x02, 0x09, 0x00, 0x00, 0x02, 0x02, 0x01, 0x00, 0x02, 0x05, 0x05, 0x00, 0x03, 0x07, 0x01, 0x01
        /*0010*/ 	.byte	0x02, 0x03, 0x00, 0x00, 0x02, 0x06, 0x01, 0x00, 0x04, 0x0b, 0x08, 0x00, 0x09, 0x00, 0x00, 0x00
        /*0020*/ 	.byte	0x00, 0x00, 0x00, 0x00


//--------------------- .nv.info._Z12searchKernelPKcS0_iiPiS1_i --------------------------
	.section	.nv.info._Z12searchKernelPKcS0_iiPiS1_i,"",@"SHT_CUDA_INFO"
	.sectionflags	@""
	.align	4


	//----- nvinfo : EIATTR_CUDA_API_VERSION
	.align		4
        /*0000*/ 	.byte	0x04, 0x37
        /*0002*/ 	.short	(.L_7 - .L_6)
.L_6:
        /*0004*/ 	.word	0x00000082


	//----- nvinfo : EIATTR_KPARAM_INFO
	.align		4
.L_7:
        /*0008*/ 	.byte	0x04, 0x17
        /*000a*/ 	.short	(.L_9 - .L_8)
.L_8:
        /*000c*/ 	.word	0x00000000
        /*0010*/ 	.short	0x0006
        /*0012*/ 	.short	0x0028
        /*0014*/ 	.byte	0x00, 0xf0, 0x11, 0x00


	//----- nvinfo : EIATTR_KPARAM_INFO
	.align		4
.L_9:
        /*0018*/ 	.byte	0x04, 0x17
        /*001a*/ 	.short	(.L_11 - .L_10)
.L_10:
        /*001c*/ 	.word	0x00000000
        /*0020*/ 	.short	0x0005
        /*0022*/ 	.short	0x0020
        /*0024*/ 	.byte	0x00, 0xf5, 0x21, 0x00


	//----- nvinfo : EIATTR_KPARAM_INFO
	.align		4
.L_11:
        /*0028*/ 	.byte	0x04, 0x17
        /*002a*/ 	.short	(.L_13 - .L_12)
.L_12:
        /*002c*/ 	.word	0x00000000
        /*0030*/ 	.short	0x0004
        /*0032*/ 	.short	0x0018
        /*0034*/ 	.byte	0x00, 0xf5, 0x21, 0x00


	//----- nvinfo : EIATTR_KPARAM_INFO
	.align		4
.L_13:
        /*0038*/ 	.byte	0x04, 0x17
        /*003a*/ 	.short	(.L_15 - .L_14)
.L_14:
        /*003c*/ 	.word	0x00000000
        /*0040*/ 	.short	0x0003
        /*0042*/ 	.short	0x0014
        /*0044*/ 	.byte	0x00, 0xf0, 0x11, 0x00


	//----- nvinfo : EIATTR_KPARAM_INFO
	.align		4
.L_15:
        /*0048*/ 	.byte	0x04, 0x17
        /*004a*/ 	.short	(.L_17 - .L_16)
.L_16:
        /*004c*/ 	.word	0x00000000
        /*0050*/ 	.short	0x0002
        /*0052*/ 	.short	0x0010
        /*0054*/ 	.byte	0x00, 0xf0, 0x11, 0x00


	//----- nvinfo : EIATTR_KPARAM_INFO
	.align		4
.L_17:
        /*0058*/ 	.byte	0x04, 0x17
        /*005a*/ 	.short	(.L_19 - .L_18)
.L_18:
        /*005c*/ 	.word	0x00000000
        /*0060*/ 	.short	0x0001
        /*0062*/ 	.short	0x0008
        /*0064*/ 	.byte	0x00, 0xf5, 0x21, 0x00


	//----- nvinfo : EIATTR_KPARAM_INFO
	.align		4
.L_19:
        /*0068*/ 	.byte	0x04, 0x17
        /*006a*/ 	.short	(.L_21 - .L_20)
.L_20:
        /*006c*/ 	.word	0x00000000
        /*0070*/ 	.short	0x0000
        /*0072*/ 	.short	0x0000
        /*0074*/ 	.byte	0x00, 0xf5, 0x21, 0x00


	//----- nvinfo : EIATTR_SPARSE_MMA_MASK
	.align		4
.L_21:
        /*0078*/ 	.byte	0x03, 0x50
        /*007a*/ 	.short	0x0000


	//----- nvinfo : EIATTR_MAXREG_COUNT
	.align		4
        /*007c*/ 	.byte	0x03, 0x1b
        /*007e*/ 	.short	0x00ff


	//----- nvinfo : EIATTR_NUM_BARRIERS
	.align		4
        /*0080*/ 	.byte	0x02, 0x4c
        /*0082*/ 	.byte	0x01
	.zero		1


	//----- nvinfo : EIATTR_MERCURY_ISA_VERSION
	.align		4
        /*0084*/ 	.byte	0x03, 0x5f
        /*0086*/ 	.short	0x0101


	//----- nvinfo : EIATTR_INT_WARP_WIDE_INSTR_OFFSETS
	.align		4
        /*0088*/ 	.byte	0x04, 0x31
        /*008a*/ 	.short	(.L_23 - .L_22)


	//   ....[0]....
.L_22:
        /*008c*/ 	.word	0x000007d0


	//   ....[1]....
        /*0090*/ 	.word	0x00000860


	//----- nvinfo : EIATTR_VRC_CTA_INIT_COUNT
	.align		4
.L_23:
        /*0094*/ 	.byte	0x02, 0x4a
	.zero		1
	.zero		1


	//----- nvinfo : EIATTR_EXIT_INSTR_OFFSETS
	.align		4
        /*0098*/ 	.byte	0x04, 0x1c
        /*009a*/ 	.short	(.L_25 - .L_24)


	//   ....[0]....
.L_24:
        /*009c*/ 	.word	0x00000140


	//   ....[1]....
        /*00a0*/ 	.word	0x00000250


	//   ....[2]....
        /*00a4*/ 	.word	0x00000390


	//   ....[3]....
        /*00a8*/ 	.word	0x000004e0


	//   ....[4]....
        /*00ac*/ 	.word	0x00000890


	//   ....[5]....
        /*00b0*/ 	.word	0x000008f0


	//   ....[6]....
        /*00b4*/ 	.word	0x00000940


	//----- nvinfo : EIATTR_CRS_STACK_SIZE
	.align		4
.L_25:
        /*00b8*/ 	.byte	0x04, 0x1e
        /*00ba*/ 	.short	(.L_27 - .L_26)
.L_26:
        /*00bc*/ 	.word	0x00000000


	//----- nvinfo : EIATTR_CBANK_PARAM_SIZE
	.align		4
.L_27:
        /*00c0*/ 	.byte	0x03, 0x19
        /*00c2*/ 	.short	0x002c


	//----- nvinfo : EIATTR_PARAM_CBANK
	.align		4
        /*00c4*/ 	.byte	0x04, 0x0a
        /*00c6*/ 	.short	(.L_29 - .L_28)
	.align		4
.L_28:
        /*00c8*/ 	.word	index@(.nv.constant0._Z12searchKernelPKcS0_iiPiS1_i)
        /*00cc*/ 	.short	0x0380
        /*00ce*/ 	.short	0x002c


	//----- nvinfo : EIATTR_SW_WAR
	.align		4
.L_29:
        /*00d0*/ 	.byte	0x04, 0x36
        /*00d2*/ 	.short	(.L_31 - .L_30)
.L_30:
        /*00d4*/ 	.word	0x00000008
.L_31:


//--------------------- .nv.callgraph             --------------------------
	.section	.nv.callgraph,"",@"SHT_CUDA_CALLGRAPH"
	.align	4
	.sectionentsize	8
	.align		4
        /*0000*/ 	.word	0x00000000
	.align		4
        /*0004*/ 	.word	0xffffffff
	.align		4
        /*0008*/ 	.word	0x00000000
	.align		4
        /*000c*/ 	.word	0xfffffffe
	.align		4
        /*0010*/ 	.word	0x00000000
	.align		4
        /*0014*/ 	.word	0xfffffffd
	.align		4
        /*0018*/ 	.word	0x00000000
	.align		4
        /*001c*/ 	.word	0xfffffffc


//--------------------- .text._Z12searchKernelPKcS0_iiPiS1_i --------------------------
	.section	.text._Z12searchKernelPKcS0_iiPiS1_i,"ax",@progbits
	.align	128
        .global         _Z12searchKernelPKcS0_iiPiS1_i
        .type           _Z12searchKernelPKcS0_iiPiS1_i,@function
        .size           _Z12searchKernelPKcS0_iiPiS1_i,(.L_x_19 - _Z12searchKernelPKcS0_iiPiS1_i)
        .other          _Z12searchKernelPKcS0_iiPiS1_i,@"STO_CUDA_ENTRY STV_DEFAULT"
_Z12searchKernelPKcS0_iiPiS1_i:
.text._Z12searchKernelPKcS0_iiPiS1_i:
[----:B------:R-:W-:Y:S01]  /*0000*/  LDC R1, c[0x0][0x37c] ;  /* 0x0000df00ff017b82 */ /* 0x000fe20000000800 */
[----:B------:R-:W0:Y:S01]  /*0010*/  S2R R7, SR_TID.X ;  /* 0x0000000000077919 */ /* 0x000e220000002100 */
[----:B------:R-:W0:Y:S01]  /*0020*/  LDCU UR4, c[0x0][0x394] ;  /* 0x00007280ff0477ac */ /* 0x000e220008000800 */
[----:B------:R-:W1:Y:S05]  /*0030*/  LDCU.64 UR6, c[0x0][0x358] ;  /* 0x00006b00ff0677ac */ /* 0x000e6a0008000a00 */
[----:B------:R-:W2:Y:S01]  /*0040*/  LDC R0, c[0x0][0x360] ;  /* 0x0000d800ff007b82 */ /* 0x000ea20000000800 */
[----:B------:R-:W3:Y:S01]  /*0050*/  LDCU UR5, c[0x0][0x390] ;  /* 0x00007200ff0577ac */ /* 0x000ee20008000800 */
[----:B0-----:R-:W-:-:S13]  /*0060*/  ISETP.GE.AND P0, PT, R7, UR4, PT ;  /* 0x0000000407007c0c */ /* 0x001fda000bf06270 */
[----:B------:R-:W0:Y:S02]  /*0070*/  @!P0 LDC.64 R2, c[0x0][0x388] ;  /* 0x0000e200ff028b82 */ /* 0x000e240000000a00 */
[----:B0-----:R-:W-:-:S05]  /*0080*/  @!P0 IADD3 R2, P1, PT, R7, R2, RZ ;  /* 0x0000000207028210 */ /* 0x001fca0007f3e0ff */
[----:B------:R-:W-:-:S05]  /*0090*/  @!P0 IMAD.X R3, RZ, RZ, R3, P1 ;  /* 0x000000ffff038224 */ /* 0x000fca00008e0603 */
[----:B-1----:R-:W4:Y:S01]  /*00a0*/  @!P0 LDG.E.U8 R2, desc[UR6][R2.64] ;  /* 0x0000000602028981 */ /* 0x002f22000c1e1100 */
[----:B------:R-:W2:Y:S01]  /*00b0*/  S2UR UR4, SR_CTAID.X ;  /* 0x00000000000479c3 */ /* 0x000ea20000002500 */
[----:B------:R-:W-:Y:S01]  /*00c0*/  @!P0 MOV R4, 0x400 ;  /* 0x0000040000048802 */ /* 0x000fe20000000f00 */
[----:B------:R-:W0:Y:S01]  /*00d0*/  @!P0 S2R R5, SR_CgaCtaId ;  /* 0x0000000000058919 */ /* 0x000e220000008800 */
[----:B--2---:R-:W-:-:S05]  /*00e0*/  IMAD R0, R0, UR4, R7 ;  /* 0x0000000400007c24 */ /* 0x004fca000f8e0207 */
[----:B---3--:R-:W-:Y:S02]  /*00f0*/  ISETP.GE.AND P1, PT, R0, UR5, PT ;  /* 0x0000000500007c0c */ /* 0x008fe4000bf26270 */
[----:B0-----:R-:W-:-:S05]  /*0100*/  @!P0 LEA R4, R5, R4, 0x18 ;  /* 0x0000000405048211 */ /* 0x001fca00078ec0ff */
[----:B------:R-:W-:-:S05]  /*0110*/  @!P0 IMAD.IADD R5, R4, 0x1, R7 ;  /* 0x0000000104058824 */ /* 0x000fca00078e0207 */
[----:B----4-:R0:W-:Y:S01]  /*0120*/  @!P0 STS.U8 [R5], R2 ;  /* 0x0000000205008388 */ /* 0x0101e20000000000 */
[----:B------:R-:W-:Y:S06]  /*0130*/  BAR.SYNC.DEFER_BLOCKING 0x0 ;  /* 0x0000000000007b1d */ /* 0x000fec0000010000 */
[----:B------:R-:W-:Y:S05]  /*0140*/  @P1 EXIT ;  /* 0x000000000000194d */ /* 0x000fea0003800000 */
[----:B------:R-:W-:Y:S01]  /*0150*/  BSSY.RECONVERGENT B0, `(.L_x_0) ;  /* 0x000000e000007945 */ /* 0x000fe20003800200 */
[----:B------:R-:W-:Y:S01]  /*0160*/  VIMNMX R4, PT, PT, RZ, R0, PT ;  /* 0x00000000ff047248 */ /* 0x000fe20003fe0100 */
[----:B0-----:R-:W-:Y:S01]  /*0170*/  IMAD.MOV.U32 R5, RZ, RZ, R0 ;  /* 0x000000ffff057224 */ /* 0x001fe200078e0000 */
[----:B------:R-:W0:Y:S06]  /*0180*/  LDCU.64 UR4, c[0x0][0x380] ;  /* 0x00007000ff0477ac */ /* 0x000e2c0008000a00 */
.L_x_2:
[----:B------:R-:W-:Y:S01]  /*0190*/  ISETP.GE.AND P0, PT, R5, 0x1, PT ;  /* 0x000000010500780c */ /* 0x000fe20003f06270 */
[----:B------:R-:W-:-:S12]  /*01a0*/  IMAD.MOV.U32 R6, RZ, RZ, R5 ;  /* 0x000000ffff067224 */ /* 0x000fd800078e0005 */
[----:B------:R-:W-:Y:S05]  /*01b0*/  @!P0 BRA `(.L_x_1) ;  /* 0x00000000001c8947 */ /* 0x000fea0003800000 */
[----:B------:R-:W-:-:S05]  /*01c0*/  VIADD R5, R5, 0xffffffff ;  /* 0xffffffff05057836 */ /* 0x000fca0000000000 */
[----:B0-----:R-:W-:-:S05]  /*01d0*/  IADD3 R2, P0, PT, R5, UR4, RZ ;  /* 0x0000000405027c10 */ /* 0x001fca000ff1e0ff */
[----:B------:R-:W-:-:S05]  /*01e0*/  IMAD.X R3, RZ, RZ, UR5, P0 ;  /* 0x00000005ff037e24 */ /* 0x000fca00080e06ff */
[----:B------:R-:W2:Y:S02]  /*01f0*/  LDG.E.U8 R2, desc[UR6][R2.64] ;  /* 0x0000000602027981 */ /* 0x000ea4000c1e1100 */
[----:B--2---:R-:W-:-:S13]  /*0200*/  ISETP.NE.AND P0, PT, R2, 0xa, PT ;  /* 0x0000000a0200780c */ /* 0x004fda0003f05270 */
[----:B------:R-:W-:Y:S05]  /*0210*/  @P0 BRA `(.L_x_2) ;  /* 0xfffffffc00dc0947 */ /* 0x000fea000383ffff */
[----:B------:R-:W-:-:S07]  /*0220*/  IMAD.MOV.U32 R4, RZ, RZ, R6 ;  /* 0x000000ffff047224 */ /* 0x000fce00078e0006 */
.L_x_1:
[----:B0-----:R-:W-:Y:S05]  /*0230*/  BSYNC.RECONVERGENT B0 ;  /* 0x0000000000007941 */ /* 0x001fea0003800200 */
.L_x_0:
[----:B------:R-:W-:-:S13]  /*0240*/  ISETP.NE.AND P0, PT, R0, R4, PT ;  /* 0x000000040000720c */ /* 0x000fda0003f05270 */
[----:B------:R-:W-:Y:S05]  /*0250*/  @P0 EXIT ;  /* 0x000000000000094d */ /* 0x000fea0003800000 */
[----:B------:R-:W-:Y:S01]  /*0260*/  BSSY.RECONVERGENT B0, `(.L_x_3) ;  /* 0x000000f000007945 */ /* 0x000fe20003800200 */
[----:B------:R-:W-:Y:S01]  /*0270*/  IMAD.MOV.U32 R4, RZ, RZ, R0 ;  /* 0x000000ffff047224 */ /* 0x000fe200078e0000 */
[----:B------:R-:W0:Y:S01]  /*0280*/  LDCU UR4, c[0x0][0x390] ;  /* 0x00007200ff0477ac */ /* 0x000e220008000800 */
[----:B------:R-:W1:Y:S01]  /*0290*/  LDCU UR5, c[0x0][0x390] ;  /* 0x00007200ff0577ac */ /* 0x000e620008000800 */
[----:B------:R-:W2:Y:S04]  /*02a0*/  LDCU.64 UR8, c[0x0][0x380] ;  /* 0x00007000ff0877ac */ /* 0x000ea80008000a00 */
.L_x_5:
[----:B--2---:R-:W-:-:S04]  /*02b0*/  IADD3 R2, P0, PT, R4, UR8, RZ ;  /* 0x0000000804027c10 */ /* 0x004fc8000ff1e0ff */
[----:B------:R-:W-:-:S05]  /*02c0*/  LEA.HI.X.SX32 R3, R4, UR9, 0x1, P0 ;  /* 0x0000000904037c11 */ /* 0x000fca00080f0eff */
[----:B------:R-:W2:Y:S02]  /*02d0*/  LDG.E.U8 R2, desc[UR6][R2.64] ;  /* 0x0000000602027981 */ /* 0x000ea4000c1e1100 */
[----:B--2---:R-:W-:-:S04]  /*02e0*/  ISETP.NE.AND P0, PT, R2, 0xa, PT ;  /* 0x0000000a0200780c */ /* 0x004fc80003f05270 */
[----:B------:R-:W-:-:S13]  /*02f0*/  ISETP.EQ.OR P0, PT, R2, RZ, !P0 ;  /* 0x000000ff0200720c */ /* 0x000fda0004702670 */
[----:B------:R-:W-:Y:S05]  /*0300*/  @P0 BRA `(.L_x_4) ;  /* 0x0000000000100947 */ /* 0x000fea0003800000 */
[----:B------:R-:W-:-:S05]  /*0310*/  VIADD R4, R4, 0x1 ;  /* 0x0000000104047836 */ /* 0x000fca0000000000 */
[----:B-1----:R-:W-:-:S13]  /*0320*/  ISETP.GE.AND P0, PT, R4, UR5, PT ;  /* 0x0000000504007c0c */ /* 0x002fda000bf06270 */
[----:B------:R-:W-:Y:S05]  /*0330*/  @!P0 BRA `(.L_x_5) ;  /* 0xfffffffc00dc8947 */ /* 0x000fea000383ffff */
[----:B0-----:R-:W-:-:S07]  /*0340*/  IMAD.U32 R4, RZ, RZ, UR4 ;  /* 0x00000004ff047e24 */ /* 0x001fce000f8e00ff */
.L_x_4:
[----:B01----:R-:W-:Y:S05]  /*0350*/  BSYNC.RECONVERGENT B0 ;  /* 0x0000000000007941 */ /* 0x003fea0003800200 */
.L_x_3:
[----:B------:R-:W0:Y:S01]  /*0360*/  LDCU UR10, c[0x0][0x394] ;  /* 0x00007280ff0a77ac */ /* 0x000e220008000800 */
[----:B------:R-:W-:-:S05]  /*0370*/  IMAD.IADD R4, R4, 0x1, -R0 ;  /* 0x0000000104047824 */ /* 0x000fca00078e0a00 */
[----:B0-----:R-:W-:-:S13]  /*0380*/  ISETP.GE.AND P0, PT, R4, UR10, PT ;  /* 0x0000000a04007c0c */ /* 0x001fda000bf06270 */
[----:B------:R-:W-:Y:S05]  /*0390*/  @!P0 EXIT ;  /* 0x000000000000894d */ /* 0x000fea0003800000 */
[----:B------:R-:W-:Y:S02]  /*03a0*/  UISETP.GT.AND UP0, UPT, UR10, 0x8, UPT ;  /* 0x000000080a00788c */ /* 0x000fe4000bf04270 */
[----:B------:R-:W-:-:S07]  /*03b0*/  VIADD R4, R4, -UR10 ;  /* 0x8000000a04047c36 */ /* 0x000fce0008000000 */
[----:B------:R-:W-:Y:S05]  /*03c0*/  BRA.U UP0, `(.L_x_6) ;  /* 0x0000000100647547 */ /* 0x000fea000b800000 */
[----:B------:R-:W-:-:S09]  /*03d0*/  UISETP.GE.AND UP0, UPT, UR10, 0x1, UPT ;  /* 0x000000010a00788c */ /* 0x000fd2000bf06270 */
[----:B------:R-:W-:Y:S05]  /*03e0*/  BRA.U !UP0, `(.L_x_7) ;  /* 0x0000000108f47547 */ /* 0x000fea000b800000 */
[----:B------:R-:W-:Y:S01]  /*03f0*/  VIMNMX R6, PT, PT, RZ, R4, !PT ;  /* 0x00000004ff067248 */ /* 0x000fe20007fe0100 */
[----:B------:R-:W-:-:S07]  /*0400*/  IMAD.MOV.U32 R5, RZ, RZ, RZ ;  /* 0x000000ffff057224 */ /* 0x000fce00078e00ff */
.L_x_9:
[----:B------:R-:W-:-:S07]  /*0410*/  IMAD.MOV.U32 R4, RZ, RZ, RZ ;  /* 0x000000ffff047224 */ /* 0x000fce00078e00ff */
.L_x_10:
[----:B------:R-:W0:Y:S01]  /*0420*/  LDCU.64 UR4, c[0x0][0x380] ;  /* 0x00007000ff0477ac */ /* 0x000e220008000a00 */
[----:B------:R-:W-:-:S04]  /*0430*/  IADD3 R3, PT, PT, R4, R5, R0 ;  /* 0x0000000504037210 */ /* 0x000fc80007ffe000 */
[----:B0-----:R-:W-:-:S04]  /*0440*/  IADD3 R2, P0, PT, R3, UR4, RZ ;  /* 0x0000000403027c10 */ /* 0x001fc8000ff1e0ff */
[----:B------:R-:W-:-:S05]  /*0450*/  LEA.HI.X.SX32 R3, R3, UR5, 0x1, P0 ;  /* 0x0000000503037c11 */ /* 0x000fca00080f0eff */
[----:B------:R-:W2:Y:S01]  /*0460*/  LDG.E.U8 R2, desc[UR6][R2.64] ;  /* 0x0000000602027981 */ /* 0x000ea2000c1e1100 */
[----:B------:R-:W0:Y:S01]  /*0470*/  S2UR UR5, SR_CgaCtaId ;  /* 0x00000000000579c3 */ /* 0x000e220000008800 */
[----:B------:R-:W-:Y:S02]  /*0480*/  UMOV UR4, 0x400 ;  /* 0x0000040000047882 */ /* 0x000fe40000000000 */
[----:B0-----:R-:W-:-:S09]  /*0490*/  ULEA UR4, UR5, UR4, 0x18 ;  /* 0x0000000405047291 */ /* 0x001fd2000f8ec0ff */
[----:B------:R-:W2:Y:S02]  /*04a0*/  LDS.U8 R7, [R4+UR4] ;  /* 0x0000000404077984 */ /* 0x000ea40008000000 */
[----:B--2---:R-:W-:-:S13]  /*04b0*/  ISETP.NE.AND P0, PT, R2, R7, PT ;  /* 0x000000070200720c */ /* 0x004fda0003f05270 */
[----:B------:R-:W-:Y:S05]  /*04c0*/  @!P0 BRA `(.L_x_8) ;  /* 0x0000000000108947 */ /* 0x000fea0003800000 */
[----:B------:R-:W-:-:S13]  /*04d0*/  ISETP.NE.AND P0, PT, R5, R6, PT ;  /* 0x000000060500720c */ /* 0x000fda0003f05270 */
[----:B------:R-:W-:Y:S05]  /*04e0*/  @!P0 EXIT ;  /* 0x000000000000894d */ /* 0x000fea0003800000 */
[----:B------:R-:W-:Y:S01]  /*04f0*/  VIADD R5, R5, 0x1 ;  /* 0x0000000105057836 */ /* 0x000fe20000000000 */
[----:B------:R-:W-:Y:S06]  /*0500*/  BRA `(.L_x_9) ;  /* 0xfffffffc00c07947 */ /* 0x000fec000383ffff */
.L_x_8:
[----:B------:R-:W0:Y:S01]  /*0510*/  LDCU UR4, c[0x0][0x394] ;  /* 0x00007280ff0477ac */ /* 0x000e220008000800 */
[----:B------:R-:W-:-:S05]  /*0520*/  VIADD R4, R4, 0x1 ;  /* 0x0000000104047836 */ /* 0x000fca0000000000 */
[----:B0-----:R-:W-:-:S13]  /*0530*/  ISETP.NE.AND P0, PT, R4, UR4, PT ;  /* 0x0000000404007c0c */ /* 0x001fda000bf05270 */
[----:B------:R-:W-:Y:S05]  /*0540*/  @!P0 BRA `(.L_x_7) ;  /* 0x00000000009c8947 */ /* 0x000fea0003800000 */
[----:B------:R-:W-:Y:S05]  /*0550*/  BRA `(.L_x_10) ;  /* 0xfffffffc00b07947 */ /* 0x000fea000383ffff */
.L_x_6:
[----:B------:R-:W-:Y:S01]  /*0560*/  VIMNMX R8, PT, PT, RZ, R4, !PT ;  /* 0x00000004ff087248 */ /* 0x000fe20007fe0100 */
[----:B------:R-:W-:Y:S01]  /*0570*/  IMAD.MOV.U32 R5, RZ, RZ, RZ ;  /* 0x000000ffff057224 */ /* 0x000fe200078e00ff */
[----:B------:R-:W0:Y:S06]  /*0580*/  LDCU.64 UR8, c[0x0][0x380] ;  /* 0x00007000ff0877ac */ /* 0x000e2c0008000a00 */
.L_x_17:
[----:B------:R-:W1:Y:S01]  /*0590*/  LDCU UR4, c[0x0][0x394] ;  /* 0x00007280ff0477ac */ /* 0x000e620008000800 */
[----:B------:R-:W-:Y:S01]  /*05a0*/  BSSY.RECONVERGENT B0, `(.L_x_11) ;  /* 0x0000036000007945 */ /* 0x000fe20003800200 */
[----:B------:R-:W-:Y:S02]  /*05b0*/  IMAD.IADD R9, R0, 0x1, R5 ;  /* 0x0000000100097824 */ /* 0x000fe400078e0205 */
[----:B------:R-:W-:Y:S02]  /*05c0*/  IMAD.MOV.U32 R4, RZ, RZ, RZ ;  /* 0x000000ffff047224 */ /* 0x000fe400078e00ff */
[----:B-1----:R-:W-:-:S07]  /*05d0*/  IMAD.U32 R10, RZ, RZ, UR4 ;  /* 0x00000004ff0a7e24 */ /* 0x002fce000f8e00ff */
.L_x_16:
[----:B------:R-:W1:Y:S01]  /*05e0*/  LDCU UR4, c[0x0][0x394] ;  /* 0x00007280ff0477ac */ /* 0x000e620008000800 */
[----:B------:R-:W-:Y:S01]  /*05f0*/  BSSY.RELIABLE B1, `(.L_x_12) ;  /* 0x0000017000017945 */ /* 0x000fe20003800100 */
[----:B-1----:R-:W-:-:S13]  /*0600*/  ISETP.GE.AND P0, PT, R4, UR4, PT ;  /* 0x0000000404007c0c */ /* 0x002fda000bf06270 */
[----:B------:R-:W-:Y:S05]  /*0610*/  @P0 BRA `(.L_x_13) ;  /* 0x0000000000500947 */ /* 0x000fea0003800000 */
[----:B------:R-:W1:Y:S01]  /*0620*/  S2UR UR5, SR_CgaCtaId ;  /* 0x00000000000579c3 */ /* 0x000e620000008800 */
[----:B------:R-:W-:Y:S01]  /*0630*/  VIMNMX R2, PT, PT, R10, 0x4, PT ;  /* 0x000000040a027848 */ /* 0x000fe20003fe0100 */
[----:B------:R-:W-:Y:S01]  /*0640*/  UMOV UR4, 0x400 ;  /* 0x0000040000047882 */ /* 0x000fe20000000000 */
[----:B------:R-:W-:Y:S02]  /*0650*/  IMAD.IADD R11, R9, 0x1, R4 ;  /* 0x00000001090b7824 */ /* 0x000fe400078e0204 */
[----:B------:R-:W-:-:S05]  /*0660*/  VIMNMX R2, PT, PT, R2, 0x1, !PT ;  /* 0x0000000102027848 */ /* 0x000fca0007fe0100 */
[----:B------:R-:W-:Y:S01]  /*0670*/  IMAD.MOV R6, RZ, RZ, -R2 ;  /* 0x000000ffff067224 */ /* 0x000fe200078e0a02 */
[----:B-1----:R-:W-:-:S06]  /*0680*/  ULEA UR4, UR5, UR4, 0x18 ;  /* 0x0000000405047291 */ /* 0x002fcc000f8ec0ff */
[----:B------:R-:W-:-:S07]  /*0690*/  VIADD R12, R4, UR4 ;  /* 0x00000004040c7c36 */ /* 0x000fce0008000000 */
.L_x_15:
[C---:B0-----:R-:W-:Y:S01]  /*06a0*/  IADD3 R2, P0, PT, R11.reuse, UR8, RZ ;  /* 0x000000080b027c10 */ /* 0x041fe2000ff1e0ff */
[----:B------:R-:W0:Y:S03]  /*06b0*/  LDS.U8 R7, [R12] ;  /* 0x000000000c077984 */ /* 0x000e260000000000 */
[----:B------:R-:W-:-:S05]  /*06c0*/  LEA.HI.X.SX32 R3, R11, UR9, 0x1, P0 ;  /* 0x000000090b037c11 */ /* 0x000fca00080f0eff */
[----:B------:R-:W0:Y:S02]  /*06d0*/  LDG.E.U8 R2, desc[UR6][R2.64] ;  /* 0x0000000602027981 */ /* 0x000e24000c1e1100 */
[----:B0-----:R-:W-:-:S13]  /*06e0*/  ISETP.NE.AND P0, PT, R2, R7, PT ;  /* 0x000000070200720c */ /* 0x001fda0003f05270 */
[----:B------:R-:W-:Y:S05]  /*06f0*/  @P0 BREAK.RELIABLE B1 ;  /* 0x0000000000010942 */ /* 0x000fea0003800100 */
[----:B------:R-:W-:Y:S05]  /*0700*/  @P0 BRA `(.L_x_14) ;  /* 0x00000000007c0947 */ /* 0x000fea0003800000 */
[----:B------:R-:W-:Y:S02]  /*0710*/  VIADD R6, R6, 0x1 ;  /* 0x0000000106067836 */ /* 0x000fe40000000000 */
[----:B------:R-:W-:Y:S02]  /*0720*/  VIADD R12, R12, 0x1 ;  /* 0x000000010c0c7836 */ /* 0x000fe40000000000 */
[----:B------:R-:W-:Y:S01]  /*0730*/  VIADD R11, R11, 0x1 ;  /* 0x000000010b0b7836 */ /* 0x000fe20000000000 */
[----:B------:R-:W-:-:S13]  /*0740*/  ISETP.NE.AND P0, PT, R6, RZ, PT ;  /* 0x000000ff0600720c */ /* 0x000fda0003f05270 */
[----:B------:R-:W-:Y:S05]  /*0750*/  @P0 BRA `(.L_x_15) ;  /* 0xfffffffc00d00947 */ /* 0x000fea000383ffff */
.L_x_13:
[----:B0-----:R-:W-:Y:S05]  /*0760*/  BSYNC.RELIABLE B1 ;  /* 0x0000000000017941 */ /* 0x001fea0003800100 */
.L_x_12:
[----:B------:R-:W0:Y:S01]  /*0770*/  LDCU UR4, c[0x0][0x394] ;  /* 0x00007280ff0477ac */ /* 0x000e220008000800 */
[----:B------:R-:W-:Y:S02]  /*0780*/  VIADD R4, R4, 0x4 ;  /* 0x0000000404047836 */ /* 0x000fe40000000000 */
[----:B------:R-:W-:-:S03]  /*0790*/  VIADD R10, R10, 0xfffffffc ;  /* 0xfffffffc0a0a7836 */ /* 0x000fc60000000000 */
[----:B0-----:R-:W-:-:S13]  /*07a0*/  ISETP.GE.AND P0, PT, R4, UR4, PT ;  /* 0x0000000404007c0c */ /* 0x001fda000bf06270 */
[----:B------:R-:W-:Y:S05]  /*07b0*/  @!P0 BRA `(.L_x_16) ;  /* 0xfffffffc00888947 */ /* 0x000fea000383ffff */
.L_x_7:
[----:B------:R-:W0:Y:S01]  /*07c0*/  S2R R5, SR_LANEID ;  /* 0x0000000000057919 */ /* 0x000e220000000000 */
[----:B------:R-:W-:Y:S01]  /*07d0*/  VOTEU.ANY UR4, UPT, PT ;  /* 0x0000000000047886 */ /* 0x000fe200038e0100 */
[----:B------:R-:W1:Y:S01]  /*07e0*/  LDC.64 R2, c[0x0][0x3a0] ;  /* 0x0000e800ff027b82 */ /* 0x000e620000000a00 */
[----:B------:R-:W0:Y:S08]  /*07f0*/  FLO.U32 R4, UR4 ;  /* 0x0000000400047d00 */ /* 0x000e3000080e0000 */
[----:B------:R-:W1:Y:S01]  /*0800*/  POPC R7, UR4 ;  /* 0x0000000400077d09 */ /* 0x000e620008000000 */
[----:B0-----:R-:W-:-:S13]  /*0810*/  ISETP.EQ.U32.AND P0, PT, R4, R5, PT ;  /* 0x000000050400720c */ /* 0x001fda0003f02070 */
[----:B-1----:R-:W2:Y:S01]  /*0820*/  @P0 ATOMG.E.ADD.STRONG.GPU PT, R3, desc[UR6][R2.64], R7 ;  /* 0x80000007020309a8 */ /* 0x002ea200081ef106 */
[----:B------:R-:W0:Y:S02]  /*0830*/  S2R R6, SR_LTMASK ;  /* 0x0000000000067919 */ /* 0x000e240000003900 */
[----:B0-----:R-:W-:-:S06]  /*0840*/  LOP3.LUT R6, R6, UR4, RZ, 0xc0, !PT ;  /* 0x0000000406067c12 */ /* 0x001fcc000f8ec0ff */
[----:B------:R-:W0:Y:S01]  /*0850*/  POPC R6, R6 ;  /* 0x0000000600067309 */ /* 0x000e220000000000 */
[----:B--2---:R-:W0:Y:S02]  /*0860*/  SHFL.IDX PT, R5, R3, R4, 0x1f ;  /* 0x00001f0403057589 */ /* 0x004e2400000e0000 */
[----:B0-----:R-:W-:-:S05]  /*0870*/  IMAD.IADD R5, R5, 0x1, R6 ;  /* 0x0000000105057824 */ /* 0x001fca00078e0206 */
[----:B------:R-:W-:-:S13]  /*0880*/  ISETP.GT.AND P0, PT, R5, 0x270f, PT ;  /* 0x0000270f0500780c */ /* 0x000fda0003f04270 */
[----:B------:R-:W-:Y:S05]  /*0890*/  @P0 EXIT ;  /* 0x000000000000094d */ /* 0x000fea0003800000 */
[----:B------:R-:W0:Y:S01]  /*08a0*/  LDC.64 R2, c[0x0][0x398] ;  /* 0x0000e600ff027b82 */ /* 0x000e220000000a00 */
[----:B------:R-:W1:Y:S01]  /*08b0*/  LDCU UR4, c[0x0][0x3a8] ;  /* 0x00007500ff0477ac */ /* 0x000e620008000800 */
[----:B0-----:R-:W-:-:S04]  /*08c0*/  IMAD.WIDE R2, R5, 0x4, R2 ;  /* 0x0000000405027825 */ /* 0x001fc800078e0202 */
[----:B-1----:R-:W-:-:S05]  /*08d0*/  VIADD R5, R0, UR4 ;  /* 0x0000000400057c36 */ /* 0x002fca0008000000 */
[----:B------:R-:W-:Y:S01]  /*08e0*/  STG.E desc[UR6][R2.64], R5 ;  /* 0x0000000502007986 */ /* 0x000fe2000c101906 */
[----:B------:R-:W-:Y:S05]  /*08f0*/  EXIT ;  /* 0x000000000000794d */ /* 0x000fea0003800000 */
.L_x_14:
[----:B------:R-:W-:Y:S05]  /*0900*/  BSYNC.RECONVERGENT B0 ;  /* 0x0000000000007941 */ /* 0x000fea0003800200 */
.L_x_11:
[C---:B------:R-:W-:Y:S01]  /*0910*/  ISETP.NE.AND P0, PT, R5.reuse, R8, PT ;  /* 0x000000080500720c */ /* 0x040fe20003f05270 */
[----:B------:R-:W-:-:S12]  /*0920*/  VIADD R5, R5, 0x1 ;  /* 0x0000000105057836 */ /* 0x000fd80000000000 */
[----:B------:R-:W-:Y:S05]  /*0930*/  @P0 BRA `(.L_x_17) ;  /* 0xfffffffc00140947 */ /* 0x000fea000383ffff */
[----:B------:R-:W-:Y:S05]  /*0940*/  EXIT ;  /* 0x000000000000794d */ /* 0x000fea0003800000 */
.L_x_18:
[----:B------:R-:W-:-:S00]  /*0950*/  BRA `(.L_x_18) ;  /* 0xfffffffc00fc7947 */ /* 0x000fc0000383ffff */
[----:B------:R-:W-:-:S00]  /*0960*/  NOP ;  /* 0x0000000000007918 */ /* 0x000fc00000000000 */
        /* <DEDUP_REMOVED lines=9> */
.L_x_19:


//--------------------- .nv.shared._Z12searchKernelPKcS0_iiPiS1_i --------------------------
	.section	.nv.shared._Z12searchKernelPKcS0_iiPiS1_i,"aw",@nobits
	.sectionflags	@""
.nv.shared._Z12searchKernelPKcS0_iiPiS1_i:
	.zero		2048


//--------------------- .nv.shared.reserved.0     --------------------------
	.section	.nv.shared.reserved.0,"aw",@nobits
	.weak		__nv_reservedSMEM_offset_0_alias
	.size		__nv_reservedSMEM_offset_0_alias, 0, 64
	.other		__nv_reservedSMEM_offset_0_alias,@"STO_CUDA_RESERVED_SHARED STV_DEFAULT"
__nv_reservedSMEM_offset_0_alias:
	.zero		0
	.zero		64


//--------------------- .nv.constant0._Z12searchKernelPKcS0_iiPiS1_i --------------------------
	.section	.nv.constant0._Z12searchKernelPKcS0_iiPiS1_i,"a",@progbits
	.sectionflags	@""
	.align	4
.nv.constant0._Z12searchKernelPKcS0_iiPiS1_i:
	.zero		940


//--------------------- SYMBOLS --------------------------

	.type		.nv.reservedSmem.offset0,@object
	.size		.nv.reservedSmem.offset0,0x4
	.type		.nv.reservedSmem.cap,@object
	.size		.nv.reservedSmem.cap,0x4
